	.headerflags	@"EF_CUDA_TEXMODE_UNIFIED EF_CUDA_64BIT_ADDRESS EF_CUDA_ACCELERATORS EF_CUDA_SM90 EF_CUDA_VIRTUAL_SM(EF_CUDA_SM90)"
	.elftype	@"ET_EXEC"


//--------------------- .nv.info                  --------------------------
	.section	.nv.info,"",@"SHT_CUDA_INFO"
	.align	4


	//----- nvinfo : EIATTR_REGCOUNT
	.align		4
        /*0000*/ 	.byte	0x04, 0x2f
        /*0002*/ 	.short	(.L_1 - .L_0)
	.align		4
.L_0:
        /*0004*/ 	.word	index@(triton_poi_fused_convolution_27)
        /*0008*/ 	.word	0x0000001d


	//----- nvinfo : EIATTR_MIN_STACK_SIZE
	.align		4
.L_1:
        /*000c*/ 	.byte	0x04, 0x12
        /*000e*/ 	.short	(.L_3 - .L_2)
	.align		4
.L_2:
        /*0010*/ 	.word	index@(triton_poi_fused_convolution_27)
        /*0014*/ 	.word	0x00000000


	//----- nvinfo : EIATTR_FRAME_SIZE
	.align		4
.L_3:
        /*0018*/ 	.byte	0x04, 0x11
        /*001a*/ 	.short	(.L_5 - .L_4)
	.align		4
.L_4:
        /*001c*/ 	.word	index@(triton_poi_fused_convolution_27)
        /*0020*/ 	.word	0x00000000


	//----- nvinfo : EIATTR_MIN_STACK_SIZE
	.align		4
.L_5:
        /*0024*/ 	.byte	0x04, 0x12
        /*0026*/ 	.short	(.L_7 - .L_6)
	.align		4
.L_6:
        /*0028*/ 	.word	index@(triton_poi_fused_convolution_27)
        /*002c*/ 	.word	0x00000000
.L_7:


//--------------------- .nv.info.triton_poi_fused_convolution_27 --------------------------
	.section	.nv.info.triton_poi_fused_convolution_27,"",@"SHT_CUDA_INFO"
	.sectionflags	@""
	.align	4


	//----- nvinfo : EIATTR_CUDA_API_VERSION
	.align		4
        /*0000*/ 	.byte	0x04, 0x37
        /*0002*/ 	.short	(.L_9 - .L_8)
.L_8:
        /*0004*/ 	.word	0x0000007c


	//----- nvinfo : EIATTR_KPARAM_INFO
	.align		4
.L_9:
        /*0008*/ 	.byte	0x04, 0x17
        /*000a*/ 	.short	(.L_11 - .L_10)
.L_10:
        /*000c*/ 	.word	0x00000000
        /*0010*/ 	.short	0x0004
        /*0012*/ 	.short	0x001c
        /*0014*/ 	.byte	0x00, 0xf0, 0x11, 0x00


	//----- nvinfo : EIATTR_KPARAM_INFO
	.align		4
.L_11:
        /*0018*/ 	.byte	0x04, 0x17
        /*001a*/ 	.short	(.L_13 - .L_12)
.L_12:
        /*001c*/ 	.word	0x00000000
        /*0020*/ 	.short	0x0003
        /*0022*/ 	.short	0x0018
        /*0024*/ 	.byte	0x00, 0xf0, 0x11, 0x00


	//----- nvinfo : EIATTR_KPARAM_INFO
	.align		4
.L_13:
        /*0028*/ 	.byte	0x04, 0x17
        /*002a*/ 	.short	(.L_15 - .L_14)
.L_14:
        /*002c*/ 	.word	0x00000000
        /*0030*/ 	.short	0x0002
        /*0032*/ 	.short	0x0010
        /*0034*/ 	.byte	0x00, 0xf4, 0x21, 0x00


	//----- nvinfo : EIATTR_KPARAM_INFO
	.align		4
.L_15:
        /*0038*/ 	.byte	0x04, 0x17
        /*003a*/ 	.short	(.L_17 - .L_16)
.L_16:
        /*003c*/ 	.word	0x00000000
        /*0040*/ 	.short	0x0001
        /*0042*/ 	.short	0x0008
        /*0044*/ 	.byte	0x00, 0xf4, 0x21, 0x00


	//----- nvinfo : EIATTR_KPARAM_INFO
	.align		4
.L_17:
        /*0048*/ 	.byte	0x04, 0x17
        /*004a*/ 	.short	(.L_19 - .L_18)
.L_18:
        /*004c*/ 	.word	0x00000000
        /*0050*/ 	.short	0x0000
        /*0052*/ 	.short	0x0000
        /*0054*/ 	.byte	0x00, 0xf4, 0x21, 0x00


	//----- nvinfo : EIATTR_SPARSE_MMA_MASK
	.align		4
.L_19:
        /*0058*/ 	.byte	0x03, 0x50
        /*005a*/ 	.short	0x0000


	//----- nvinfo : EIATTR_MAXREG_COUNT
	.align		4
        /*005c*/ 	.byte	0x03, 0x1b
        /*005e*/ 	.short	0x00ff


	//----- nvinfo : EIATTR_EXIT_INSTR_OFFSETS
	.align		4
        /*0060*/ 	.byte	0x04, 0x1c
        /*0062*/ 	.short	(.L_21 - .L_20)


	//   ....[0]....
.L_20:
        /*0064*/ 	.word	0x00000740


	//   ....[1]....
        /*0068*/ 	.word	0x00000760


	//----- nvinfo : EIATTR_REQNTID
	.align		4
.L_21:
        /*006c*/ 	.byte	0x04, 0x10
        /*006e*/ 	.short	(.L_23 - .L_22)
.L_22:
        /*0070*/ 	.word	0x00000080
        /*0074*/ 	.word	0x00000001
        /*0078*/ 	.word	0x00000001


	//----- nvinfo : EIATTR_CBANK_PARAM_SIZE
	.align		4
.L_23:
        /*007c*/ 	.byte	0x03, 0x19
        /*007e*/ 	.short	0x0020


	//----- nvinfo : EIATTR_PARAM_CBANK
	.align		4
        /*0080*/ 	.byte	0x04, 0x0a
        /*0082*/ 	.short	(.L_25 - .L_24)
	.align		4
.L_24:
        /*0084*/ 	.word	index@(.nv.constant0.triton_poi_fused_convolution_27)
        /*0088*/ 	.short	0x0210
        /*008a*/ 	.short	0x0020


	//----- nvinfo : EIATTR_SW_WAR
	.align		4
.L_25:
        /*008c*/ 	.byte	0x04, 0x36
        /*008e*/ 	.short	(.L_27 - .L_26)
.L_26:
        /*0090*/ 	.word	0x00000008
.L_27:


//--------------------- .nv.callgraph             --------------------------
	.section	.nv.callgraph,"",@"SHT_CUDA_CALLGRAPH"
	.align	4
	.sectionentsize	8
	.align		4
        /*0000*/ 	.word	0x00000000
	.align		4
        /*0004*/ 	.word	0xffffffff
	.align		4
        /*0008*/ 	.word	0x00000000
	.align		4
        /*000c*/ 	.word	0xfffffffe
	.align		4
        /*0010*/ 	.word	0x00000000
	.align		4
        /*0014*/ 	.word	0xfffffffd
	.align		4
        /*0018*/ 	.word	0x00000000
	.align		4
        /*001c*/ 	.word	0xfffffffc


//--------------------- .text.triton_poi_fused_convolution_27 --------------------------
	.section	.text.triton_poi_fused_convolution_27,"ax",@progbits
	.sectionflags	@"SHF_BARRIERS=1"
	.align	128
        .global         triton_poi_fused_convolution_27
        .type           triton_poi_fused_convolution_27,@function
        .size           triton_poi_fused_convolution_27,(.L_x_1 - triton_poi_fused_convolution_27)
        .other          triton_poi_fused_convolution_27,@"STO_CUDA_ENTRY STV_DEFAULT"
triton_poi_fused_convolution_27:
.text.triton_poi_fused_convolution_27:
[----:B------:R-:W0:Y:S01]  /*0000*/  LDC R1, c[0x0][0x28] ;  /* 0x00000a00ff017b82 */ /* 0x000e220000000800 */
[----:B------:R-:W1:Y:S07]  /*0010*/  S2R R13, SR_CTAID.Z ;  /* 0x00000000000d7919 */ /* 0x000e6e0000002700 */
[----:B------:R-:W1:Y:S01]  /*0020*/  S2UR UR4, SR_CTAID.Y ;  /* 0x00000000000479c3 */ /* 0x000e620000002600 */
[----:B------:R-:W-:Y:S01]  /*0030*/  ULDC.64 UR6, c[0x0][0x208] ;  /* 0x0000820000067ab9 */ /* 0x000fe20000000a00 */
[----:B------:R-:W2:Y:S01]  /*0040*/  S2R R3, SR_CTAID.X ;  /* 0x0000000000037919 */ /* 0x000ea20000002500 */
[----:B------:R-:W3:Y:S05]  /*0050*/  S2R R12, SR_TID.X ;  /* 0x00000000000c7919 */ /* 0x000eea0000002100 */
[----:B------:R-:W1:Y:S08]  /*0060*/  LDC R0, c[0x0][0x10] ;  /* 0x00000400ff007b82 */ /* 0x000e700000000800 */
[----:B------:R-:W4:Y:S01]  /*0070*/  LDC.64 R18, c[0x0][0x210] ;  /* 0x00008400ff127b82 */ /* 0x000f220000000a00 */
[----:B-1----:R-:W-:-:S02]  /*0080*/  IMAD R13, R13, R0, UR4 ;  /* 0x000000040d0d7e24 */ /* 0x002fc4000f8e0200 */
[----:B--2---:R-:W-:Y:S02]  /*0090*/  IMAD.SHL.U32 R3, R3, 0x10, RZ ;  /* 0x0000001003037824 */ /* 0x004fe400078e00ff */
[----:B------:R-:W-:Y:S01]  /*00a0*/  IMAD.SHL.U32 R13, R13, 0x40, RZ ;  /* 0x000000400d0d7824 */ /* 0x000fe200078e00ff */
[----:B---3--:R-:W-:Y:S02]  /*00b0*/  SHF.R.U32.HI R0, RZ, 0x4, R12 ;  /* 0x00000004ff007819 */ /* 0x008fe4000001160c */
[----:B------:R-:W-:Y:S02]  /*00c0*/  LOP3.LUT R5, R3, 0xf, R12, 0xf8, !PT ;  /* 0x0000000f03057812 */ /* 0x000fe400078ef80c */
[----:B------:R-:W-:Y:S02]  /*00d0*/  SGXT.U32 R0, R0, 0x3 ;  /* 0x000000030000781a */ /* 0x000fe40000000000 */
[----:B------:R-:W-:Y:S02]  /*00e0*/  ISETP.GE.AND P0, PT, R5, 0x9, PT ;  /* 0x000000090500780c */ /* 0x000fe40003f06270 */
[----:B------:R-:W-:-:S02]  /*00f0*/  LOP3.LUT R4, R13, 0x8, R0, 0xfe, !PT ;  /* 0x000000080d047812 */ /* 0x000fc400078efe00 */
[----:B------:R-:W-:Y:S02]  /*0100*/  LOP3.LUT R2, R13, R0, RZ, 0xfc, !PT ;  /* 0x000000000d027212 */ /* 0x000fe400078efcff */
[----:B------:R-:W-:Y:S02]  /*0110*/  ISETP.LT.AND P2, PT, R4, 0x40000, !P0 ;  /* 0x000400000400780c */ /* 0x000fe40004741270 */
[----:B------:R-:W-:Y:S01]  /*0120*/  LOP3.LUT R6, R13, 0x10, R0, 0xfe, !PT ;  /* 0x000000100d067812 */ /* 0x000fe200078efe00 */
[--C-:B------:R-:W-:Y:S01]  /*0130*/  IMAD R7, R2, 0x9, R5.reuse ;  /* 0x0000000902077824 */ /* 0x100fe200078e0205 */
[----:B------:R-:W-:Y:S01]  /*0140*/  LOP3.LUT R8, R13, 0x18, R0, 0xfe, !PT ;  /* 0x000000180d087812 */ /* 0x000fe200078efe00 */
[----:B------:R-:W-:Y:S01]  /*0150*/  IMAD R5, R4, 0x9, R5 ;  /* 0x0000000904057824 */ /* 0x000fe200078e0205 */
[----:B------:R-:W-:Y:S02]  /*0160*/  LOP3.LUT R9, R13, 0x20, R0, 0xfe, !PT ;  /* 0x000000200d097812 */ /* 0x000fe400078efe00 */
[----:B------:R-:W-:Y:S01]  /*0170*/  ISETP.LT.AND P1, PT, R2, 0x40000, !P0 ;  /* 0x000400000200780c */ /* 0x000fe20004721270 */
[----:B------:R-:W-:Y:S01]  /*0180*/  IMAD.MOV.U32 R2, RZ, RZ, RZ ;  /* 0x000000ffff027224 */ /* 0x000fe200078e00ff */
[----:B------:R-:W-:Y:S01]  /*0190*/  ISETP.LT.AND P6, PT, R6, 0x40000, !P0 ;  /* 0x000400000600780c */ /* 0x000fe200047c1270 */
[----:B----4-:R-:W-:Y:S01]  /*01a0*/  IMAD.WIDE R4, R5, 0x4, R18 ;  /* 0x0000000405047825 */ /* 0x010fe200078e0212 */
[----:B------:R-:W-:-:S02]  /*01b0*/  ISETP.LT.AND P5, PT, R8, 0x40000, !P0 ;  /* 0x000400000800780c */ /* 0x000fc400047a1270 */
[----:B------:R-:W-:Y:S02]  /*01c0*/  ISETP.LT.AND P4, PT, R9, 0x40000, !P0 ;  /* 0x000400000900780c */ /* 0x000fe40004781270 */
[----:B------:R-:W-:Y:S01]  /*01d0*/  LOP3.LUT R6, R13, 0x28, R0, 0xfe, !PT ;  /* 0x000000280d067812 */ /* 0x000fe200078efe00 */
[----:B------:R1:W2:Y:S01]  /*01e0*/  @P2 LDG.E.EL R2, desc[UR6][R4.64] ;  /* 0x0000000604022981 */ /* 0x0002a2000c2e1900 */
[----:B------:R-:W-:Y:S02]  /*01f0*/  LOP3.LUT R8, R13, 0x30, R0, 0xfe, !PT ;  /* 0x000000300d087812 */ /* 0x000fe400078efe00 */
[----:B------:R-:W-:Y:S02]  /*0200*/  LOP3.LUT R9, R13, 0x38, R0, 0xfe, !PT ;  /* 0x000000380d097812 */ /* 0x000fe400078efe00 */
[----:B------:R-:W-:Y:S02]  /*0210*/  ISETP.LT.AND P3, PT, R6, 0x40000, !P0 ;  /* 0x000400000600780c */ /* 0x000fe40004761270 */
[----:B------:R-:W-:-:S02]  /*0220*/  ISETP.LT.AND P2, PT, R8, 0x40000, !P0 ;  /* 0x000400000800780c */ /* 0x000fc40004741270 */
[----:B------:R-:W-:Y:S01]  /*0230*/  ISETP.LT.AND P0, PT, R9, 0x40000, !P0 ;  /* 0x000400000900780c */ /* 0x000fe20004701270 */
[C---:B------:R-:W-:Y:S02]  /*0240*/  VIADD R9, R7.reuse, 0x90 ;  /* 0x0000009007097836 */ /* 0x040fe40000000000 */
[C---:B------:R-:W-:Y:S02]  /*0250*/  VIADD R11, R7.reuse, 0xd8 ;  /* 0x000000d8070b7836 */ /* 0x040fe40000000000 */
[C---:B------:R-:W-:Y:S02]  /*0260*/  VIADD R15, R7.reuse, 0x120 ;  /* 0x00000120070f7836 */ /* 0x040fe40000000000 */
[C---:B------:R-:W-:Y:S02]  /*0270*/  VIADD R17, R7.reuse, 0x168 ;  /* 0x0000016807117836 */ /* 0x040fe40000000000 */
[C---:B------:R-:W-:Y:S02]  /*0280*/  VIADD R23, R7.reuse, 0x1b0 ;  /* 0x000001b007177836 */ /* 0x040fe40000000000 */
[----:B------:R-:W-:-:S02]  /*0290*/  VIADD R25, R7, 0x1f8 ;  /* 0x000001f807197836 */ /* 0x000fc40000000000 */
[----:B-1----:R-:W-:-:S04]  /*02a0*/  IMAD.WIDE R4, R7, 0x4, R18 ;  /* 0x0000000407047825 */ /* 0x002fc800078e0212 */
[----:B------:R-:W-:-:S04]  /*02b0*/  IMAD.WIDE R6, R9, 0x4, R18 ;  /* 0x0000000409067825 */ /* 0x000fc800078e0212 */
[----:B------:R-:W-:-:S04]  /*02c0*/  IMAD.WIDE R8, R11, 0x4, R18 ;  /* 0x000000040b087825 */ /* 0x000fc800078e0212 */
[----:B------:R-:W-:Y:S01]  /*02d0*/  IMAD.WIDE R10, R15, 0x4, R18 ;  /* 0x000000040f0a7825 */ /* 0x000fe200078e0212 */
[----:B------:R-:W-:-:S03]  /*02e0*/  CS2R R20, SRZ ;  /* 0x0000000000147805 */ /* 0x000fc6000001ff00 */
[----:B------:R-:W-:-:S03]  /*02f0*/  IMAD.WIDE R14, R17, 0x4, R18 ;  /* 0x00000004110e7825 */ /* 0x000fc600078e0212 */
[----:B------:R-:W3:Y:S01]  /*0300*/  @P6 LDG.E.EL R21, desc[UR6][R6.64] ;  /* 0x0000000606156981 */ /* 0x000ee2000c2e1900 */
[--C-:B------:R-:W-:Y:S01]  /*0310*/  IMAD.WIDE R16, R23, 0x4, R18.reuse ;  /* 0x0000000417107825 */ /* 0x100fe200078e0212 */
[----:B------:R-:W-:Y:S02]  /*0320*/  CS2R R22, SRZ ;  /* 0x0000000000167805 */ /* 0x000fe4000001ff00 */
[----:B------:R1:W4:Y:S01]  /*0330*/  @P5 LDG.E.EL R20, desc[UR6][R8.64] ;  /* 0x0000000608145981 */ /* 0x000322000c2e1900 */
[----:B------:R-:W-:Y:S01]  /*0340*/  IMAD.WIDE R18, R25, 0x4, R18 ;  /* 0x0000000419127825 */ /* 0x000fe200078e0212 */
[----:B------:R-:W-:Y:S02]  /*0350*/  CS2R R24, SRZ ;  /* 0x0000000000187805 */ /* 0x000fe4000001ff00 */
[----:B------:R-:W5:Y:S01]  /*0360*/  @P1 LDG.E.EL R23, desc[UR6][R4.64] ;  /* 0x0000000604171981 */ /* 0x000f62000c2e1900 */
[----:B------:R-:W-:-:S03]  /*0370*/  IMAD.MOV.U32 R26, RZ, RZ, RZ ;  /* 0x000000ffff1a7224 */ /* 0x000fc600078e00ff */
[----:B------:R1:W5:Y:S04]  /*0380*/  @P3 LDG.E.EL R25, desc[UR6][R14.64] ;  /* 0x000000060e193981 */ /* 0x000368000c2e1900 */
[----:B------:R1:W5:Y:S04]  /*0390*/  @P4 LDG.E.EL R26, desc[UR6][R10.64] ;  /* 0x000000060a1a4981 */ /* 0x000368000c2e1900 */
[----:B------:R-:W5:Y:S01]  /*03a0*/  @P2 LDG.E.EL R24, desc[UR6][R16.64] ;  /* 0x0000000610182981 */ /* 0x000f62000c2e1900 */
[----:B------:R-:W1:Y:S03]  /*03b0*/  S2UR UR5, SR_CgaCtaId ;  /* 0x00000000000579c3 */ /* 0x000e660000008800 */
[----:B------:R1:W5:Y:S02]  /*03c0*/  @P0 LDG.E.EL R22, desc[UR6][R18.64] ;  /* 0x0000000612160981 */ /* 0x000364000c2e1900 */
[----:B-1----:R-:W1:Y:S01]  /*03d0*/  S2R R9, SR_TID.X ;  /* 0x0000000000097919 */ /* 0x002e620000002100 */
[----:B------:R-:W-:Y:S01]  /*03e0*/  UMOV UR4, 0x400 ;  /* 0x0000040000047882 */ /* 0x000fe20000000000 */
[----:B------:R-:W-:Y:S01]  /*03f0*/  IMAD.SHL.U32 R12, R12, 0x4, RZ ;  /* 0x000000040c0c7824 */ /* 0x000fe200078e00ff */
[----:B0-----:R-:W0:Y:S01]  /*0400*/  LDC.64 R14, c[0x0][0x218] ;  /* 0x00008600ff0e7b82 */ /* 0x001e220000000a00 */
[----:B------:R-:W-:Y:S01]  /*0410*/  UPRMT UR4, UR5, 0x654, UR4 ;  /* 0x0000065405047896 */ /* 0x000fe20008000004 */
[C---:B-1----:R-:W-:Y:S01]  /*0420*/  IMAD.SHL.U32 R7, R9.reuse, 0x4, RZ ;  /* 0x0000000409077824 */ /* 0x042fe200078e00ff */
[----:B------:R-:W-:Y:S01]  /*0430*/  SHF.R.U32.HI R8, RZ, 0x4, R9 ;  /* 0x00000004ff087819 */ /* 0x000fe20000011609 */
[----:B------:R-:W-:-:S03]  /*0440*/  IMAD.SHL.U32 R6, R9, 0x40, RZ ;  /* 0x0000004009067824 */ /* 0x000fc600078e00ff */
[----:B------:R-:W-:Y:S02]  /*0450*/  LOP3.LUT R7, R7, 0x1fc, RZ, 0xc0, !PT ;  /* 0x000001fc07077812 */ /* 0x000fe400078ec0ff */
[----:B------:R-:W-:Y:S02]  /*0460*/  SGXT.U32 R11, R8, 0x3 ;  /* 0x00000003080b781a */ /* 0x000fe40000000000 */
[----:B------:R-:W-:Y:S02]  /*0470*/  LOP3.LUT R4, R7, 0x200, RZ, 0xfc, !PT ;  /* 0x0000020007047812 */ /* 0x000fe400078efcff */
[----:B------:R-:W-:Y:S02]  /*0480*/  LOP3.LUT R6, R6, 0x3c0, RZ, 0xc0, !PT ;  /* 0x000003c006067812 */ /* 0x000fe400078ec0ff */
[----:B------:R-:W-:Y:S02]  /*0490*/  SHF.R.U32.HI R8, RZ, 0x2, R4 ;  /* 0x00000002ff087819 */ /* 0x000fe40000011604 */
[----:B------:R-:W-:-:S02]  /*04a0*/  LOP3.LUT R4, R6, R11, RZ, 0xfc, !PT ;  /* 0x0000000b06047212 */ /* 0x000fc400078efcff */
[----:B------:R-:W-:-:S05]  /*04b0*/  LEA.HI R5, R6, UR4, RZ, 0x1e ;  /* 0x0000000406057c11 */ /* 0x000fca000f8ff0ff */
[----:B------:R-:W-:Y:S01]  /*04c0*/  IMAD R19, R4, 0x4, R5 ;  /* 0x0000000404137824 */ /* 0x000fe200078e0205 */
[----:B------:R-:W-:Y:S02]  /*04d0*/  LOP3.LUT R6, R9, 0x70, RZ, 0xc0, !PT ;  /* 0x0000007009067812 */ /* 0x000fe400078ec0ff */
[----:B------:R-:W-:-:S03]  /*04e0*/  LOP3.LUT R8, R8, 0xf0, RZ, 0xc0, !PT ;  /* 0x000000f008087812 */ /* 0x000fc600078ec0ff */
[----:B------:R-:W-:Y:S02]  /*04f0*/  VIADD R6, R6, UR4 ;  /* 0x0000000406067c36 */ /* 0x000fe40008000000 */
[----:B------:R-:W-:Y:S02]  /*0500*/  VIADD R4, R8, UR4 ;  /* 0x0000000408047c36 */ /* 0x000fe40008000000 */
[C---:B------:R-:W-:Y:S02]  /*0510*/  IMAD R8, R7.reuse, 0x4, R6 ;  /* 0x0000000407087824 */ /* 0x040fe400078e0206 */
[----:B------:R-:W-:Y:S01]  /*0520*/  IMAD R4, R7, 0x4, R4 ;  /* 0x0000000407047824 */ /* 0x000fe200078e0204 */
[----:B--2---:R1:W-:Y:S02]  /*0530*/  STS [R19+0x20], R2 ;  /* 0x0000200213007388 */ /* 0x0043e40000000800 */
[----:B-1----:R-:W-:Y:S02]  /*0540*/  LOP3.LUT R2, R13, 0x3c, R12, 0xf8, !PT ;  /* 0x0000003c0d027812 */ /* 0x002fe400078ef80c */
[----:B---3--:R-:W-:Y:S04]  /*0550*/  STS [R19+0x40], R21 ;  /* 0x0000401513007388 */ /* 0x008fe80000000800 */
[----:B----4-:R-:W-:Y:S04]  /*0560*/  STS [R19+0x60], R20 ;  /* 0x0000601413007388 */ /* 0x010fe80000000800 */
[----:B-----5:R-:W-:Y:S04]  /*0570*/  STS [R19], R23 ;  /* 0x0000001713007388 */ /* 0x020fe80000000800 */
[----:B------:R-:W-:Y:S04]  /*0580*/  STS [R19+0xa0], R25 ;  /* 0x0000a01913007388 */ /* 0x000fe80000000800 */
[----:B------:R-:W-:Y:S04]  /*0590*/  STS [R19+0x80], R26 ;  /* 0x0000801a13007388 */ /* 0x000fe80000000800 */
[----:B------:R-:W-:Y:S04]  /*05a0*/  STS [R19+0xc0], R24 ;  /* 0x0000c01813007388 */ /* 0x000fe80000000800 */
[----:B------:R1:W-:Y:S01]  /*05b0*/  STS [R19+0xe0], R22 ;  /* 0x0000e01613007388 */ /* 0x0003e20000000800 */
[----:B------:R-:W-:Y:S01]  /*05c0*/  BAR.SYNC.DEFER_BLOCKING 0x0 ;  /* 0x0000000000007b1d */ /* 0x000fe20000010000 */
[----:B------:R-:W-:-:S04]  /*05d0*/  SHF.R.S32.HI R13, RZ, 0x1f, R2 ;  /* 0x0000001fff0d7819 */ /* 0x000fc80000011402 */
[----:B------:R-:W-:-:S03]  /*05e0*/  LEA.HI R16, R13, R2, RZ, 0x9 ;  /* 0x000000020d107211 */ /* 0x000fc600078f48ff */
[----:B------:R-:W2:Y:S01]  /*05f0*/  LDC.64 R12, c[0x0][0x220] ;  /* 0x00008800ff0c7b82 */ /* 0x000ea20000000a00 */
[----:B------:R-:W3:Y:S04]  /*0600*/  LDS.128 R8, [R8] ;  /* 0x0000000008087984 */ /* 0x000ee80000000c00 */
[----:B------:R-:W4:Y:S01]  /*0610*/  LDS.128 R4, [R4+0x800] ;  /* 0x0008000004047984 */ /* 0x000f220000000c00 */
[----:B------:R-:W-:Y:S02]  /*0620*/  LOP3.LUT R17, R16, 0xfffffe00, RZ, 0xc0, !PT ;  /* 0xfffffe0010117812 */ /* 0x000fe400078ec0ff */
[----:B------:R-:W-:Y:S02]  /*0630*/  SHF.R.S32.HI R16, RZ, 0x9, R16 ;  /* 0x00000009ff107819 */ /* 0x000fe40000011410 */
[C---:B------:R-:W-:Y:S01]  /*0640*/  ISETP.GE.AND P0, PT, R2.reuse, 0x40000, PT ;  /* 0x000400000200780c */ /* 0x040fe20003f06270 */
[----:B------:R-:W-:Y:S01]  /*0650*/  IMAD.IADD R17, R2, 0x1, -R17 ;  /* 0x0000000102117824 */ /* 0x000fe200078e0a11 */
[----:B------:R-:W-:-:S02]  /*0660*/  LOP3.LUT R2, R3, R0, RZ, 0xfc, !PT ;  /* 0x0000000003027212 */ /* 0x000fc400078efcff */
[----:B------:R-:W-:Y:S01]  /*0670*/  LOP3.LUT R0, R3, 0x8, R0, 0xfe, !PT ;  /* 0x0000000803007812 */ /* 0x000fe200078efe00 */
[----:B------:R-:W-:Y:S01]  /*0680*/  IMAD R17, R16, 0x1200, R17 ;  /* 0x0000120010117824 */ /* 0x000fe200078e0211 */
[----:B------:R-:W-:Y:S02]  /*0690*/  ISETP.LT.AND P1, PT, R2, 0x9, !P0 ;  /* 0x000000090200780c */ /* 0x000fe40004721270 */
[----:B------:R-:W-:Y:S01]  /*06a0*/  ISETP.LT.AND P0, PT, R0, 0x9, !P0 ;  /* 0x000000090000780c */ /* 0x000fe20004701270 */
[--C-:B-1----:R-:W-:Y:S02]  /*06b0*/  IMAD R19, R2, 0x200, R17.reuse ;  /* 0x0000020002137824 */ /* 0x102fe400078e0211 */
[----:B------:R-:W-:Y:S02]  /*06c0*/  IMAD R21, R0, 0x200, R17 ;  /* 0x0000020000157824 */ /* 0x000fe400078e0211 */
[----:B0-----:R-:W-:-:S04]  /*06d0*/  IMAD.WIDE R2, R19, 0x4, R14 ;  /* 0x0000000413027825 */ /* 0x001fc800078e020e */
[----:B------:R-:W-:-:S04]  /*06e0*/  IMAD.WIDE R14, R21, 0x4, R14 ;  /* 0x00000004150e7825 */ /* 0x000fc800078e020e */
[----:B--2---:R-:W-:-:S04]  /*06f0*/  IMAD.WIDE R16, R19, 0x4, R12 ;  /* 0x0000000413107825 */ /* 0x004fc800078e020c */
[----:B------:R-:W-:Y:S01]  /*0700*/  IMAD.WIDE R12, R21, 0x4, R12 ;  /* 0x00000004150c7825 */ /* 0x000fe200078e020c */
[----:B---3--:R0:W-:Y:S04]  /*0710*/  @P1 STG.E.128 desc[UR6][R2.64], R8 ;  /* 0x0000000802001986 */ /* 0x0081e8000c101d06 */
[----:B----4-:R0:W-:Y:S04]  /*0720*/  @P0 STG.E.128 desc[UR6][R14.64], R4 ;  /* 0x000000040e000986 */ /* 0x0101e8000c101d06 */
[----:B------:R0:W-:Y:S02]  /*0730*/  @P1 STG.E.128 desc[UR6][R16.64], R8 ;  /* 0x0000000810001986 */ /* 0x0001e4000c101d06 */
[----:B0-----:R-:W-:Y:S05]  /*0740*/  @!P0 EXIT ;  /* 0x000000000000894d */ /* 0x001fea0003800000 */
[----:B------:R-:W-:Y:S01]  /*0750*/  STG.E.128 desc[UR6][R12.64], R4 ;  /* 0x000000040c007986 */ /* 0x000fe2000c101d06 */
[----:B------:R-:W-:Y:S05]  /*0760*/  EXIT ;  /* 0x000000000000794d */ /* 0x000fea0003800000 */
.L_x_0:
[----:B------:R-:W-:-:S00]  /*0770*/  BRA `(.L_x_0) ;  /* 0xfffffffc00fc7947 */ /* 0x000fc0000383ffff */
[----:B------:R-:W-:-:S00]  /*0780*/  NOP ;  /* 0x0000000000007918 */ /* 0x000fc00000000000 */
[----:B------:R-:W-:-:S00]  /*0790*/  NOP ;  /* 0x0000000000007918 */ /* 0x000fc00000000000 */
[----:B------:R-:W-:-:S00]  /*07a0*/  NOP ;  /* 0x0000000000007918 */ /* 0x000fc00000000000 */
[----:B------:R-:W-:-:S00]  /*07b0*/  NOP ;  /* 0x0000000000007918 */ /* 0x000fc00000000000 */
[----:B------:R-:W-:-:S00]  /*07c0*/  NOP ;  /* 0x0000000000007918 */ /* 0x000fc00000000000 */
[----:B------:R-:W-:-:S00]  /*07d0*/  NOP ;  /* 0x0000000000007918 */ /* 0x000fc00000000000 */
[----:B------:R-:W-:-:S00]  /*07e0*/  NOP ;  /* 0x0000000000007918 */ /* 0x000fc00000000000 */
[----:B------:R-:W-:-:S00]  /*07f0*/  NOP ;  /* 0x0000000000007918 */ /* 0x000fc00000000000 */
.L_x_1:


//--------------------- .nv.shared.triton_poi_fused_convolution_27 --------------------------
	.section	.nv.shared.triton_poi_fused_convolution_27,"aw",@nobits
	.sectionflags	@""
	.align	16
	.zero		1024


//--------------------- .nv.constant0.triton_poi_fused_convolution_27 --------------------------
	.section	.nv.constant0.triton_poi_fused_convolution_27,"a",@progbits
	.sectionflags	@""
	.align	4
.nv.constant0.triton_poi_fused_convolution_27:
	.zero		560
